//
// Generated by NVIDIA NVVM Compiler
//
// Compiler Build ID: CL-36424714
// Cuda compilation tools, release 13.0, V13.0.88
// Based on NVVM 20.0.0
//

.version 9.0
.target sm_100
.address_size 64

	// .globl	_Z6updatePfS_S_
.extern .func  (.param .b32 func_retval0) vprintf
(
	.param .b64 vprintf_param_0,
	.param .b64 vprintf_param_1
)
;
.global .align 1 .b8 $str[6] = {37, 102, 44, 32, 10};

.visible .entry _Z6updatePfS_S_(
	.param .u64 .ptr .align 1 _Z6updatePfS_S__param_0,
	.param .u64 .ptr .align 1 _Z6updatePfS_S__param_1,
	.param .u64 .ptr .align 1 _Z6updatePfS_S__param_2
)
{
	.local .align 8 .b8 	__local_depot0[8];
	.reg .b64 	%SP;
	.reg .b64 	%SPL;
	.reg .pred 	%p<19>;
	.reg .b32 	%r<20>;
	.reg .b32 	%f<140>;
	.reg .b64 	%rd<47>;
	.reg .b64 	%fd<2>;

	mov.u64 	%SPL, __local_depot0;
	cvta.local.u64 	%SP, %SPL;
	ld.param.u64 	%rd4, [_Z6updatePfS_S__param_0];
	ld.param.u64 	%rd5, [_Z6updatePfS_S__param_1];
	ld.param.u64 	%rd6, [_Z6updatePfS_S__param_2];
	cvta.to.global.u64 	%rd1, %rd4;
	cvta.to.global.u64 	%rd2, %rd6;
	cvta.to.global.u64 	%rd3, %rd5;
	mov.u32 	%r3, %ntid.x;
	mov.u32 	%r4, %ctaid.x;
	mov.u32 	%r5, %tid.x;
	mad.lo.s32 	%r1, %r3, %r4, %r5;
	and.b32  	%r6, %r1, 511;
	setp.eq.s32 	%p1, %r6, 0;
	@%p1 bra 	$L__BB0_4;
	and.b32  	%r7, %r1, -2147483137;
	setp.eq.s32 	%p2, %r7, 511;
	add.s32 	%r2, %r1, -512;
	setp.gt.u32 	%p3, %r2, 261119;
	or.pred  	%p4, %p2, %p3;
	@%p4 bra 	$L__BB0_7;
	mul.wide.u32 	%rd7, %r2, 4;
	add.s64 	%rd8, %rd3, %rd7;
	ld.global.f32 	%f7, [%rd8];
	mul.wide.u32 	%rd9, %r1, 4;
	add.s64 	%rd10, %rd3, %rd9;
	ld.global.f32 	%f8, [%rd10+2048];
	add.f32 	%f9, %f7, %f8;
	add.s32 	%r8, %r1, -1;
	mul.wide.u32 	%rd11, %r8, 4;
	add.s64 	%rd12, %rd3, %rd11;
	ld.global.f32 	%f10, [%rd12];
	add.f32 	%f11, %f9, %f10;
	ld.global.f32 	%f12, [%rd10+4];
	add.f32 	%f13, %f11, %f12;
	ld.global.f32 	%f14, [%rd10];
	fma.rn.f32 	%f15, %f14, 0fC0800000, %f13;
	mul.f32 	%f16, %f15, 0f3F000000;
	fma.rn.f32 	%f17, %f14, 0f40000000, %f16;
	add.s64 	%rd13, %rd2, %rd9;
	ld.global.f32 	%f18, [%rd13];
	fma.rn.f32 	%f19, %f18, 0fBF7FF2E5, %f17;
	div.rn.f32 	%f138, %f19, 0f3F80068E;
	add.s64 	%rd14, %rd1, %rd9;
	st.global.f32 	[%rd14], %f138;
$L__BB0_3:
	setp.ne.s32 	%p18, %r1, 131328;
	@%p18 bra 	$L__BB0_27;
	bra.uni 	$L__BB0_23;
$L__BB0_4:
	setp.eq.s32 	%p5, %r1, 0;
	@%p5 bra 	$L__BB0_7;
	setp.eq.s32 	%p6, %r1, 261632;
	@%p6 bra 	$L__BB0_7;
	mul.wide.s32 	%rd39, %r1, 4;
	add.s64 	%rd40, %rd3, %rd39;
	ld.global.f32 	%f124, [%rd40+-2044];
	ld.global.f32 	%f125, [%rd40+2052];
	add.f32 	%f126, %f124, %f125;
	ld.global.f32 	%f127, [%rd40];
	add.f32 	%f128, %f126, %f127;
	ld.global.f32 	%f129, [%rd40+8];
	add.f32 	%f130, %f128, %f129;
	ld.global.f32 	%f131, [%rd40+4];
	fma.rn.f32 	%f132, %f131, 0fC0800000, %f130;
	mul.f32 	%f133, %f132, 0f3F000000;
	fma.rn.f32 	%f134, %f131, 0f40000000, %f133;
	add.s64 	%rd41, %rd2, %rd39;
	ld.global.f32 	%f135, [%rd41+4];
	fma.rn.f32 	%f136, %f135, 0fBF7FF2E5, %f134;
	div.rn.f32 	%f137, %f136, 0f3F80068E;
	mul.f32 	%f138, %f137, 0f3F400000;
	add.s64 	%rd42, %rd1, %rd39;
	st.global.f32 	[%rd42], %f138;
	bra.uni 	$L__BB0_3;
$L__BB0_7:
	and.b32  	%r9, %r1, -2147483137;
	setp.ne.s32 	%p7, %r9, 511;
	@%p7 bra 	$L__BB0_11;
	setp.eq.s32 	%p8, %r1, 511;
	@%p8 bra 	$L__BB0_11;
	setp.eq.s32 	%p9, %r1, 262143;
	@%p9 bra 	$L__BB0_11;
	mul.wide.u32 	%rd31, %r1, 4;
	add.s64 	%rd32, %rd3, %rd31;
	ld.global.f32 	%f110, [%rd32+-2052];
	ld.global.f32 	%f111, [%rd32+2044];
	add.f32 	%f112, %f110, %f111;
	add.s32 	%r16, %r1, -2;
	mul.wide.u32 	%rd33, %r16, 4;
	add.s64 	%rd34, %rd3, %rd33;
	ld.global.f32 	%f113, [%rd34];
	add.f32 	%f114, %f112, %f113;
	ld.global.f32 	%f115, [%rd32];
	add.f32 	%f116, %f114, %f115;
	add.s32 	%r17, %r1, -1;
	mul.wide.u32 	%rd35, %r17, 4;
	add.s64 	%rd36, %rd3, %rd35;
	ld.global.f32 	%f117, [%rd36];
	fma.rn.f32 	%f118, %f117, 0fC0800000, %f116;
	mul.f32 	%f119, %f118, 0f3F000000;
	fma.rn.f32 	%f120, %f117, 0f40000000, %f119;
	add.s64 	%rd37, %rd2, %rd35;
	ld.global.f32 	%f121, [%rd37];
	fma.rn.f32 	%f122, %f121, 0fBF7FF2E5, %f120;
	div.rn.f32 	%f123, %f122, 0f3F80068E;
	mul.f32 	%f138, %f123, 0f3F400000;
	add.s64 	%rd38, %rd1, %rd31;
	st.global.f32 	[%rd38], %f138;
	bra.uni 	$L__BB0_3;
$L__BB0_11:
	add.s32 	%r10, %r1, -1;
	setp.gt.u32 	%p10, %r10, 509;
	@%p10 bra 	$L__BB0_13;
	mul.wide.u32 	%rd27, %r1, 4;
	add.s64 	%rd28, %rd3, %rd27;
	ld.global.f32 	%f95, [%rd28];
	ld.global.f32 	%f96, [%rd28+4096];
	add.f32 	%f97, %f95, %f96;
	ld.global.f32 	%f98, [%rd28+2044];
	add.f32 	%f99, %f97, %f98;
	ld.global.f32 	%f100, [%rd28+2052];
	add.f32 	%f101, %f99, %f100;
	ld.global.f32 	%f102, [%rd28+2048];
	fma.rn.f32 	%f103, %f102, 0fC0800000, %f101;
	mul.f32 	%f104, %f103, 0f3F000000;
	fma.rn.f32 	%f105, %f102, 0f40000000, %f104;
	add.s64 	%rd29, %rd2, %rd27;
	ld.global.f32 	%f106, [%rd29+2048];
	fma.rn.f32 	%f107, %f106, 0fBF7FF2E5, %f105;
	div.rn.f32 	%f108, %f107, 0f3F80068E;
	mul.f32 	%f109, %f108, 0f3F400000;
	add.s64 	%rd30, %rd1, %rd27;
	st.global.f32 	[%rd30], %f109;
	bra.uni 	$L__BB0_27;
$L__BB0_13:
	add.s32 	%r11, %r1, -261633;
	setp.gt.u32 	%p11, %r11, 509;
	@%p11 bra 	$L__BB0_15;
	add.s32 	%r12, %r1, -1024;
	mul.wide.u32 	%rd15, %r12, 4;
	add.s64 	%rd16, %rd3, %rd15;
	ld.global.f32 	%f80, [%rd16];
	mul.wide.u32 	%rd17, %r1, 4;
	add.s64 	%rd18, %rd3, %rd17;
	ld.global.f32 	%f81, [%rd18];
	add.f32 	%f82, %f80, %f81;
	add.s32 	%r13, %r1, -513;
	mul.wide.u32 	%rd19, %r13, 4;
	add.s64 	%rd20, %rd3, %rd19;
	ld.global.f32 	%f83, [%rd20];
	add.f32 	%f84, %f82, %f83;
	add.s32 	%r14, %r1, -511;
	mul.wide.u32 	%rd21, %r14, 4;
	add.s64 	%rd22, %rd3, %rd21;
	ld.global.f32 	%f85, [%rd22];
	add.f32 	%f86, %f84, %f85;
	add.s32 	%r15, %r1, -512;
	mul.wide.u32 	%rd23, %r15, 4;
	add.s64 	%rd24, %rd3, %rd23;
	ld.global.f32 	%f87, [%rd24];
	fma.rn.f32 	%f88, %f87, 0fC0800000, %f86;
	mul.f32 	%f89, %f88, 0f3F000000;
	fma.rn.f32 	%f90, %f87, 0f40000000, %f89;
	add.s64 	%rd25, %rd2, %rd23;
	ld.global.f32 	%f91, [%rd25];
	fma.rn.f32 	%f92, %f91, 0fBF7FF2E5, %f90;
	div.rn.f32 	%f93, %f92, 0f3F80068E;
	mul.f32 	%f94, %f93, 0f3F400000;
	add.s64 	%rd26, %rd1, %rd17;
	st.global.f32 	[%rd26], %f94;
	bra.uni 	$L__BB0_27;
$L__BB0_15:
	setp.gt.s32 	%p12, %r1, 131327;
	@%p12 bra 	$L__BB0_19;
	setp.eq.s32 	%p16, %r1, 0;
	@%p16 bra 	$L__BB0_24;
	setp.eq.s32 	%p17, %r1, 511;
	@%p17 bra 	$L__BB0_18;
	bra.uni 	$L__BB0_27;
$L__BB0_18:
	ld.global.f32 	%f50, [%rd3+2040];
	ld.global.f32 	%f51, [%rd3+6136];
	add.f32 	%f52, %f50, %f51;
	ld.global.f32 	%f53, [%rd3+4084];
	add.f32 	%f54, %f52, %f53;
	ld.global.f32 	%f55, [%rd3+4092];
	add.f32 	%f56, %f54, %f55;
	ld.global.f32 	%f57, [%rd3+4088];
	fma.rn.f32 	%f58, %f57, 0fC0800000, %f56;
	mul.f32 	%f59, %f58, 0f3F000000;
	fma.rn.f32 	%f60, %f57, 0f40000000, %f59;
	ld.global.f32 	%f61, [%rd2+4088];
	fma.rn.f32 	%f62, %f61, 0fBF7FF2E5, %f60;
	div.rn.f32 	%f63, %f62, 0f3F80068E;
	mul.f32 	%f64, %f63, 0f3F100000;
	st.global.f32 	[%rd1+2044], %f64;
	bra.uni 	$L__BB0_27;
$L__BB0_19:
	setp.eq.s32 	%p13, %r1, 262143;
	@%p13 bra 	$L__BB0_25;
	setp.eq.s32 	%p14, %r1, 261632;
	@%p14 bra 	$L__BB0_26;
	setp.ne.s32 	%p15, %r1, 131328;
	@%p15 bra 	$L__BB0_27;
	ld.global.f32 	%f138, [%rd1+525312];
$L__BB0_23:
	cvt.f64.f32 	%fd1, %f138;
	add.u64 	%rd43, %SP, 0;
	add.u64 	%rd44, %SPL, 0;
	st.local.f64 	[%rd44], %fd1;
	mov.u64 	%rd45, $str;
	cvta.global.u64 	%rd46, %rd45;
	{ // callseq 0, 0
	.param .b64 param0;
	st.param.b64 	[param0], %rd46;
	.param .b64 param1;
	st.param.b64 	[param1], %rd43;
	.param .b32 retval0;
	call.uni (retval0), 
	vprintf, 
	(
	param0, 
	param1
	);
	ld.param.b32 	%r18, [retval0];
	} // callseq 0
	bra.uni 	$L__BB0_27;
$L__BB0_24:
	ld.global.f32 	%f65, [%rd3+4];
	ld.global.f32 	%f66, [%rd3+4100];
	add.f32 	%f67, %f65, %f66;
	ld.global.f32 	%f68, [%rd3+2048];
	add.f32 	%f69, %f67, %f68;
	ld.global.f32 	%f70, [%rd3+2056];
	add.f32 	%f71, %f69, %f70;
	ld.global.f32 	%f72, [%rd3+2052];
	fma.rn.f32 	%f73, %f72, 0fC0800000, %f71;
	mul.f32 	%f74, %f73, 0f3F000000;
	fma.rn.f32 	%f75, %f72, 0f40000000, %f74;
	ld.global.f32 	%f76, [%rd2+2052];
	fma.rn.f32 	%f77, %f76, 0fBF7FF2E5, %f75;
	div.rn.f32 	%f78, %f77, 0f3F80068E;
	mul.f32 	%f79, %f78, 0f3F100000;
	st.global.f32 	[%rd1], %f79;
	bra.uni 	$L__BB0_27;
$L__BB0_25:
	ld.global.f32 	%f35, [%rd3+1044472];
	ld.global.f32 	%f36, [%rd3+1048568];
	add.f32 	%f37, %f35, %f36;
	ld.global.f32 	%f38, [%rd3+1046516];
	add.f32 	%f39, %f37, %f38;
	ld.global.f32 	%f40, [%rd3+1046524];
	add.f32 	%f41, %f39, %f40;
	ld.global.f32 	%f42, [%rd3+1046520];
	fma.rn.f32 	%f43, %f42, 0fC0800000, %f41;
	mul.f32 	%f44, %f43, 0f3F000000;
	fma.rn.f32 	%f45, %f42, 0f40000000, %f44;
	ld.global.f32 	%f46, [%rd2+1046520];
	fma.rn.f32 	%f47, %f46, 0fBF7FF2E5, %f45;
	div.rn.f32 	%f48, %f47, 0f3F80068E;
	mul.f32 	%f49, %f48, 0f3F100000;
	st.global.f32 	[%rd1+1048572], %f49;
	bra.uni 	$L__BB0_27;
$L__BB0_26:
	ld.global.f32 	%f20, [%rd3+1042436];
	ld.global.f32 	%f21, [%rd3+1046532];
	add.f32 	%f22, %f20, %f21;
	ld.global.f32 	%f23, [%rd3+1044480];
	add.f32 	%f24, %f22, %f23;
	ld.global.f32 	%f25, [%rd3+1044488];
	add.f32 	%f26, %f24, %f25;
	ld.global.f32 	%f27, [%rd3+1044484];
	fma.rn.f32 	%f28, %f27, 0fC0800000, %f26;
	mul.f32 	%f29, %f28, 0f3F000000;
	fma.rn.f32 	%f30, %f27, 0f40000000, %f29;
	ld.global.f32 	%f31, [%rd2+1044484];
	fma.rn.f32 	%f32, %f31, 0fBF7FF2E5, %f30;
	div.rn.f32 	%f33, %f32, 0f3F80068E;
	mul.f32 	%f34, %f33, 0f3F100000;
	st.global.f32 	[%rd1+1046528], %f34;
$L__BB0_27:
	ret;

}


// ===== COMPILED SASS (sm_100) =====

	.target	sm_100

	.elftype	@"ET_EXEC"


//--------------------- .note.nv.tkinfo           --------------------------
	.section	.note.nv.tkinfo,"",@"SHT_NOTE"
	.sectionflags	@"SHF_NOTE_NV_TKINFO"
	.tkinfo
        /*0018*/ 	.word	0x00000002
        /*0030*/ 	.string	""
        /*0030*/ 	.string	"ptxas"
        /*0030*/ 	.string	"Cuda compilation tools, release 13.0, V13.0.88"
        /*0030*/ 	.string	"Build cuda_13.0.r13.0/compiler.36424714_0"
        /*0030*/ 	.string	"-arch sm_100 -m 64 "



//--------------------- .note.nv.cuinfo           --------------------------
	.section	.note.nv.cuinfo,"",@"SHT_NOTE"
	.sectionflags	@"SHF_NOTE_NV_CUINFO"
        /*0018*/ 	.short	0x0002
        /*001a*/ 	.short	0x0064
        /*001c*/ 	.short	0x0082
	.zero		2


//--------------------- .nv.info                  --------------------------
	.section	.nv.info,"",@"SHT_CUDA_INFO"
	.align	4


	//----- nvinfo : EIATTR_REGCOUNT
	.align		4
        /*0000*/ 	.byte	0x04, 0x2f
        /*0002*/ 	.short	(.L_2 - .L_1)
	.align		4
.L_1:
        /*0004*/ 	.word	index@(_Z6updatePfS_S_)
        /*0008*/ 	.word	0x00000018


	//----- nvinfo : EIATTR_FRAME_SIZE
	.align		4
.L_2:
        /*000c*/ 	.byte	0x04, 0x11
        /*000e*/ 	.short	(.L_4 - .L_3)
	.align		4
.L_3:
        /*0010*/ 	.word	index@($__internal_0_$__cuda_sm3x_div_rn_noftz_f32_slowpath)
        /*0014*/ 	.word	0x00000008


	//----- nvinfo : EIATTR_FRAME_SIZE
	.align		4
.L_4:
        /*0018*/ 	.byte	0x04, 0x11
        /*001a*/ 	.short	(.L_6 - .L_5)
	.align		4
.L_5:
        /*001c*/ 	.word	index@(_Z6updatePfS_S_)
        /*0020*/ 	.word	0x00000008


	//----- nvinfo : EIATTR_MIN_STACK_SIZE
	.align		4
.L_6:
        /*0024*/ 	.byte	0x04, 0x12
        /*0026*/ 	.short	(.L_8 - .L_7)
	.align		4
.L_7:
        /*0028*/ 	.word	index@(_Z6updatePfS_S_)
        /*002c*/ 	.word	0x00000008
.L_8:


//--------------------- .nv.compat                --------------------------
	.section	.nv.compat,"",@"SHT_CUDA_COMPAT_INFO"
	.align	4
        /*0000*/ 	.byte	0x02, 0x09, 0x00, 0x00, 0x02, 0x02, 0x01, 0x00, 0x02, 0x05, 0x05, 0x00, 0x03, 0x07, 0x01, 0x01
        /*0010*/ 	.byte	0x02, 0x03, 0x00, 0x00, 0x02, 0x06, 0x01, 0x00, 0x04, 0x0b, 0x08, 0x00, 0x01, 0x00, 0x00, 0x00
        /*0020*/ 	.byte	0x00, 0x00, 0x00, 0x00


//--------------------- .nv.info._Z6updatePfS_S_  --------------------------
	.section	.nv.info._Z6updatePfS_S_,"",@"SHT_CUDA_INFO"
	.sectionflags	@""
	.align	4


	//----- nvinfo : EIATTR_CUDA_API_VERSION
	.align		4
        /*0000*/ 	.byte	0x04, 0x37
        /*0002*/ 	.short	(.L_10 - .L_9)
.L_9:
        /*0004*/ 	.word	0x00000082


	//----- nvinfo : EIATTR_KPARAM_INFO
	.align		4
.L_10:
        /*0008*/ 	.byte	0x04, 0x17
        /*000a*/ 	.short	(.L_12 - .L_11)
.L_11:
        /*000c*/ 	.word	0x00000000
        /*0010*/ 	.short	0x0002
        /*0012*/ 	.short	0x0010
        /*0014*/ 	.byte	0x00, 0xf5, 0x21, 0x00


	//----- nvinfo : EIATTR_KPARAM_INFO
	.align		4
.L_12:
        /*0018*/ 	.byte	0x04, 0x17
        /*001a*/ 	.short	(.L_14 - .L_13)
.L_13:
        /*001c*/ 	.word	0x00000000
        /*0020*/ 	.short	0x0001
        /*0022*/ 	.short	0x0008
        /*0024*/ 	.byte	0x00, 0xf5, 0x21, 0x00


	//----- nvinfo : EIATTR_KPARAM_INFO
	.align		4
.L_14:
        /*0028*/ 	.byte	0x04, 0x17
        /*002a*/ 	.short	(.L_16 - .L_15)
.L_15:
        /*002c*/ 	.word	0x00000000
        /*0030*/ 	.short	0x0000
        /*0032*/ 	.short	0x0000
        /*0034*/ 	.byte	0x00, 0xf5, 0x21, 0x00


	//----- nvinfo : EIATTR_SPARSE_MMA_MASK
	.align		4
.L_16:
        /*0038*/ 	.byte	0x03, 0x50
        /*003a*/ 	.short	0x0000


	//----- nvinfo : EIATTR_MAXREG_COUNT
	.align		4
        /*003c*/ 	.byte	0x03, 0x1b
        /*003e*/ 	.short	0x00ff


	//----- nvinfo : EIATTR_EXTERNS
	.align		4
        /*0040*/ 	.byte	0x04, 0x0f
        /*0042*/ 	.short	(.L_18 - .L_17)


	//   ....[0]....
	.align		4
.L_17:
        /*0044*/ 	.word	index@(vprintf)


	//----- nvinfo : EIATTR_MERCURY_ISA_VERSION
	.align		4
.L_18:
        /*0048*/ 	.byte	0x03, 0x5f
        /*004a*/ 	.short	0x0101


	//----- nvinfo : EIATTR_VRC_CTA_INIT_COUNT
	.align		4
        /*004c*/ 	.byte	0x02, 0x4a
	.zero		1
	.zero		1


	//----- nvinfo : EIATTR_SYSCALL_OFFSETS
	.align		4
        /*0050*/ 	.byte	0x04, 0x46
        /*0052*/ 	.short	(.L_20 - .L_19)


	//   ....[0]....
.L_19:
        /*0054*/ 	.word	0x000012f0


	//----- nvinfo : EIATTR_EXIT_INSTR_OFFSETS
	.align		4
.L_20:
        /*0058*/ 	.byte	0x04, 0x1c
        /*005a*/ 	.short	(.L_22 - .L_21)


	//   ....[0]....
.L_21:
        /*005c*/ 	.word	0x000008c0


	//   ....[1]....
        /*0060*/ 	.word	0x00000b20


	//   ....[2]....
        /*0064*/ 	.word	0x00000df0


	//   ....[3]....
        /*0068*/ 	.word	0x00000e40


	//   ....[4]....
        /*006c*/ 	.word	0x00001010


	//   ....[5]....
        /*0070*/ 	.word	0x000011e0


	//   ....[6]....
        /*0074*/ 	.word	0x00001230


	//   ....[7]....
        /*0078*/ 	.word	0x00001300


	//   ....[8]....
        /*007c*/ 	.word	0x000014d0


	//   ....[9]....
        /*0080*/ 	.word	0x000016a0


	//----- nvinfo : EIATTR_CRS_STACK_SIZE
	.align		4
.L_22:
        /*0084*/ 	.byte	0x04, 0x1e
        /*0086*/ 	.short	(.L_24 - .L_23)
.L_23:
        /*0088*/ 	.word	0x00000000


	//----- nvinfo : EIATTR_CBANK_PARAM_SIZE
	.align		4
.L_24:
        /*008c*/ 	.byte	0x03, 0x19
        /*008e*/ 	.short	0x0018


	//----- nvinfo : EIATTR_PARAM_CBANK
	.align		4
        /*0090*/ 	.byte	0x04, 0x0a
        /*0092*/ 	.short	(.L_26 - .L_25)
	.align		4
.L_25:
        /*0094*/ 	.word	index@(.nv.constant0._Z6updatePfS_S_)
        /*0098*/ 	.short	0x0380
        /*009a*/ 	.short	0x0018


	//----- nvinfo : EIATTR_SW_WAR
	.align		4
.L_26:
        /*009c*/ 	.byte	0x04, 0x36
        /*009e*/ 	.short	(.L_28 - .L_27)
.L_27:
        /*00a0*/ 	.word	0x00000008
.L_28:


//--------------------- .nv.callgraph             --------------------------
	.section	.nv.callgraph,"",@"SHT_CUDA_CALLGRAPH"
	.align	4
	.sectionentsize	8
	.align		4
        /*0000*/ 	.word	0x00000000
	.align		4
        /*0004*/ 	.word	0xffffffff
	.align		4
        /*0008*/ 	.word	index@(_Z6updatePfS_S_)
	.align		4
        /*000c*/ 	.word	index@(vprintf)
	.align		4
        /*0010*/ 	.word	0x00000000
	.align		4
        /*0014*/ 	.word	0xfffffffe
	.align		4
        /*0018*/ 	.word	0x00000000
	.align		4
        /*001c*/ 	.word	0xfffffffd
	.align		4
        /*0020*/ 	.word	0x00000000
	.align		4
        /*0024*/ 	.word	0xfffffffc


//--------------------- .nv.constant4             --------------------------
	.section	.nv.constant4,"a",@progbits
	.align	8
	.align		8
.nv.constant4:
        /*0000*/ 	.dword	vprintf
	.align		8
        /*0008*/ 	.dword	$str


//--------------------- .text._Z6updatePfS_S_     --------------------------
	.section	.text._Z6updatePfS_S_,"ax",@progbits
	.align	128
        .global         _Z6updatePfS_S_
        .type           _Z6updatePfS_S_,@function
        .size           _Z6updatePfS_S_,(.L_x_39 - _Z6updatePfS_S_)
        .other          _Z6updatePfS_S_,@"STO_CUDA_ENTRY STV_DEFAULT"
_Z6updatePfS_S_:
.text._Z6updatePfS_S_:
[----:B------:R-:W0:Y:S01]  /*0000*/  LDC R1, c[0x0][0x37c] ;  /* 0x0000df00ff017b82 */ /* 0x000e220000000800 */
[----:B------:R-:W1:Y:S01]  /*0010*/  S2R R2, SR_CTAID.X ;  /* 0x0000000000027919 */ /* 0x000e620000002500 */
[----:B------:R-:W2:Y:S01]  /*0020*/  LDCU UR5, c[0x0][0x2fc] ;  /* 0x00005f80ff0577ac */ /* 0x000ea20008000800 */
[----:B0-----:R-:W-:Y:S01]  /*0030*/  IADD3 R1, PT, PT, R1, -0x8, RZ ;  /* 0xfffffff801017810 */ /* 0x001fe20007ffe0ff */
[----:B------:R-:W-:Y:S01]  /*0040*/  BSSY.RECONVERGENT B0, `(.L_x_0) ;  /* 0x0000122000007945 */ /* 0x000fe20003800200 */
[----:B------:R-:W1:Y:S01]  /*0050*/  S2R R3, SR_TID.X ;  /* 0x0000000000037919 */ /* 0x000e620000002100 */
[----:B------:R-:W1:Y:S01]  /*0060*/  LDCU UR6, c[0x0][0x360] ;  /* 0x00006c00ff0677ac */ /* 0x000e620008000800 */
[----:B------:R-:W-:Y:S01]  /*0070*/  HFMA2 R4, -RZ, RZ, 1.875, 0.00010001659393310546875 ;  /* 0x3f80068eff047431 */ /* 0x000fe200000001ff */
[----:B------:R-:W0:Y:S01]  /*0080*/  LDCU UR4, c[0x0][0x2f8] ;  /* 0x00005f00ff0477ac */ /* 0x000e220008000800 */
[----:B------:R-:W3:Y:S01]  /*0090*/  LDCU.64 UR36, c[0x0][0x358] ;  /* 0x00006b00ff2477ac */ /* 0x000ee20008000a00 */
[----:B0-----:R-:W-:-:S04]  /*00a0*/  IADD3 R6, P1, PT, R1, UR4, RZ ;  /* 0x0000000401067c10 */ /* 0x001fc8000ff3e0ff */
[----:B--2---:R-:W-:Y:S01]  /*00b0*/  IADD3.X R7, PT, PT, RZ, UR5, RZ, P1, !PT ;  /* 0x00000005ff077c10 */ /* 0x004fe20008ffe4ff */
[----:B-1----:R-:W-:-:S05]  /*00c0*/  IMAD R2, R2, UR6, R3 ;  /* 0x0000000602027c24 */ /* 0x002fca000f8e0203 */
[----:B------:R-:W-:-:S13]  /*00d0*/  LOP3.LUT P0, RZ, R2, 0x1ff, RZ, 0xc0, !PT ;  /* 0x000001ff02ff7812 */ /* 0x000fda000780c0ff */
[----:B---3--:R-:W-:Y:S05]  /*00e0*/  @!P0 BRA `(.L_x_1) ;  /* 0x0000000000b08947 */ /* 0x008fea0003800000 */
[C---:B------:R-:W-:Y:S02]  /*00f0*/  IADD3 R11, PT, PT, R2.reuse, -0x200, RZ ;  /* 0xfffffe00020b7810 */ /* 0x040fe40007ffe0ff */
[----:B------:R-:W-:Y:S02]  /*0100*/  LOP3.LUT R0, R2, 0x800001ff, RZ, 0xc0, !PT ;  /* 0x800001ff02007812 */ /* 0x000fe400078ec0ff */
[----:B------:R-:W-:-:S04]  /*0110*/  ISETP.GT.U32.AND P0, PT, R11, 0x3fbff, PT ;  /* 0x0003fbff0b00780c */ /* 0x000fc80003f04070 */
[----:B------:R-:W-:-:S13]  /*0120*/  ISETP.EQ.OR P0, PT, R0, 0x1ff, P0 ;  /* 0x000001ff0000780c */ /* 0x000fda0000702670 */
[----:B------:R-:W-:Y:S05]  /*0130*/  @P0 BRA `(.L_x_2) ;  /* 0x0000000400300947 */ /* 0x000fea0003800000 */
[----:B------:R-:W0:Y:S01]  /*0140*/  LDC.64 R14, c[0x0][0x388] ;  /* 0x0000e200ff0e7b82 */ /* 0x000e220000000a00 */
[----:B------:R-:W-:-:S07]  /*0150*/  IADD3 R3, PT, PT, R2, -0x1, RZ ;  /* 0xffffffff02037810 */ /* 0x000fce0007ffe0ff */
[----:B------:R-:W1:Y:S01]  /*0160*/  LDC.64 R8, c[0x0][0x390] ;  /* 0x0000e400ff087b82 */ /* 0x000e620000000a00 */
[----:B0-----:R-:W-:-:S04]  /*0170*/  IMAD.WIDE.U32 R10, R11, 0x4, R14 ;  /* 0x000000040b0a7825 */ /* 0x001fc800078e000e */
[C-C-:B------:R-:W-:Y:S02]  /*0180*/  IMAD.WIDE.U32 R12, R2.reuse, 0x4, R14.reuse ;  /* 0x00000004020c7825 */ /* 0x140fe400078e000e */
[----:B------:R-:W2:Y:S02]  /*0190*/  LDG.E R10, desc[UR36][R10.64] ;  /* 0x000000240a0a7981 */ /* 0x000ea4000c1e1900 */
[----:B------:R-:W-:Y:S02]  /*01a0*/  IMAD.WIDE.U32 R14, R3, 0x4, R14 ;  /* 0x00000004030e7825 */ /* 0x000fe400078e000e */
[----:B------:R-:W2:Y:S04]  /*01b0*/  LDG.E R3, desc[UR36][R12.64+0x800] ;  /* 0x000800240c037981 */ /* 0x000ea8000c1e1900 */
[----:B------:R-:W3:Y:S04]  /*01c0*/  LDG.E R14, desc[UR36][R14.64] ;  /* 0x000000240e0e7981 */ /* 0x000ee8000c1e1900 */
[----:B------:R-:W4:Y:S04]  /*01d0*/  LDG.E R0, desc[UR36][R12.64+0x4] ;  /* 0x000004240c007981 */ /* 0x000f28000c1e1900 */
[----:B------:R-:W5:Y:S01]  /*01e0*/  LDG.E R5, desc[UR36][R12.64] ;  /* 0x000000240c057981 */ /* 0x000f62000c1e1900 */
[----:B-1----:R-:W-:-:S06]  /*01f0*/  IMAD.WIDE.U32 R8, R2, 0x4, R8 ;  /* 0x0000000402087825 */ /* 0x002fcc00078e0008 */
[----:B------:R-:W5:Y:S01]  /*0200*/  LDG.E R9, desc[UR36][R8.64] ;  /* 0x0000002408097981 */ /* 0x000f62000c1e1900 */
[----:B------:R-:W-:Y:S01]  /*0210*/  BSSY.RECONVERGENT B1, `(.L_x_3) ;  /* 0x0000014000017945 */ /* 0x000fe20003800200 */
[----:B--2---:R-:W-:-:S04]  /*0220*/  FADD R3, R10, R3 ;  /* 0x000000030a037221 */ /* 0x004fc80000000000 */
[----:B---3--:R-:W-:-:S04]  /*0230*/  FADD R3, R3, R14 ;  /* 0x0000000e03037221 */ /* 0x008fc80000000000 */
[----:B----4-:R-:W-:-:S04]  /*0240*/  FADD R0, R3, R0 ;  /* 0x0000000003007221 */ /* 0x010fc80000000000 */
[----:B-----5:R-:W-:-:S04]  /*0250*/  FFMA R0, R5, -4, R0 ;  /* 0xc080000005007823 */ /* 0x020fc80000000000 */
[----:B------:R-:W-:-:S04]  /*0260*/  FMUL R0, R0, 0.5 ;  /* 0x3f00000000007820 */ /* 0x000fc80000400000 */
[----:B------:R-:W-:Y:S01]  /*0270*/  FFMA R0, R5, 2, R0 ;  /* 0x4000000005007823 */ /* 0x000fe20000000000 */
[----:B------:R-:W-:-:S03]  /*0280*/  MOV R10, 0x3f7ff2e5 ;  /* 0x3f7ff2e5000a7802 */ /* 0x000fc60000000f00 */
[----:B------:R-:W-:Y:S02]  /*0290*/  FFMA R0, R9, -0.99980002641677856445, R0 ;  /* 0xbf7ff2e509007823 */ /* 0x000fe40000000000 */
[----:B------:R-:W-:Y:S02]  /*02a0*/  FFMA R3, R10, -R4, 1 ;  /* 0x3f8000000a037423 */ /* 0x000fe40000000804 */
[----:B------:R-:W0:Y:S02]  /*02b0*/  FCHK P0, R0, 1.0002000331878662109 ;  /* 0x3f80068e00007902 */ /* 0x000e240000000000 */
[----:B------:R-:W-:-:S04]  /*02c0*/  FFMA R3, R3, R10, 0.99980002641677856445 ;  /* 0x3f7ff2e503037423 */ /* 0x000fc8000000000a */
[----:B------:R-:W-:-:S04]  /*02d0*/  FFMA R5, R0, R3, RZ ;  /* 0x0000000300057223 */ /* 0x000fc800000000ff */
[----:B------:R-:W-:-:S04]  /*02e0*/  FFMA R8, R5, -1.0002000331878662109, R0 ;  /* 0xbf80068e05087823 */ /* 0x000fc80000000000 */
[----:B------:R-:W-:Y:S01]  /*02f0*/  FFMA R3, R3, R8, R5 ;  /* 0x0000000803037223 */ /* 0x000fe20000000005 */
[----:B0-----:R-:W-:Y:S06]  /*0300*/  @!P0 BRA `(.L_x_4) ;  /* 0x0000000000108947 */ /* 0x001fec0003800000 */
[----:B------:R-:W-:Y:S02]  /*0310*/  MOV R3, R0 ;  /* 0x0000000000037202 */ /* 0x000fe40000000f00 */
[----:B------:R-:W-:-:S07]  /*0320*/  MOV R8, 0x340 ;  /* 0x0000034000087802 */ /* 0x000fce0000000f00 */
[----:B------:R-:W-:Y:S05]  /*0330*/  CALL.REL.NOINC `($__internal_0_$__cuda_sm3x_div_rn_noftz_f32_slowpath) ;  /* 0x0000001000dc7944 */ /* 0x000fea0003c00000 */
[----:B------:R-:W-:-:S07]  /*0340*/  MOV R3, R0 ;  /* 0x0000000000037202 */ /* 0x000fce0000000f00 */
.L_x_4:
[----:B------:R-:W-:Y:S05]  /*0350*/  BSYNC.RECONVERGENT B1 ;  /* 0x0000000000017941 */ /* 0x000fea0003800200 */
.L_x_3:
[----:B------:R-:W0:Y:S01]  /*0360*/  LDC.64 R4, c[0x0][0x380] ;  /* 0x0000e000ff047b82 */ /* 0x000e220000000a00 */
[----:B------:R-:W-:Y:S01]  /*0370*/  MOV R0, R3 ;  /* 0x0000000300007202 */ /* 0x000fe20000000f00 */
[----:B0-----:R-:W-:-:S05]  /*0380*/  IMAD.WIDE.U32 R4, R2, 0x4, R4 ;  /* 0x0000000402047825 */ /* 0x001fca00078e0004 */
[----:B------:R1:W-:Y:S01]  /*0390*/  STG.E desc[UR36][R4.64], R3 ;  /* 0x0000000304007986 */ /* 0x0003e2000c101924 */
[----:B------:R-:W-:Y:S05]  /*03a0*/  BRA `(.L_x_5) ;  /* 0x0000000400407947 */ /* 0x000fea0003800000 */
.L_x_1:
[----:B------:R-:W-:-:S04]  /*03b0*/  ISETP.NE.AND P0, PT, R2, 0x3fe00, PT ;  /* 0x0003fe000200780c */ /* 0x000fc80003f05270 */
[----:B------:R-:W-:-:S13]  /*03c0*/  ISETP.EQ.OR P0, PT, R2, RZ, !P0 ;  /* 0x000000ff0200720c */ /* 0x000fda0004702670 */
[----:B------:R-:W-:Y:S05]  /*03d0*/  @P0 BRA `(.L_x_2) ;  /* 0x0000000000880947 */ /* 0x000fea0003800000 */
[----:B------:R-:W0:Y:S08]  /*03e0*/  LDC.64 R8, c[0x0][0x388] ;  /* 0x0000e200ff087b82 */ /* 0x000e300000000a00 */
[----:B------:R-:W1:Y:S01]  /*03f0*/  LDC.64 R10, c[0x0][0x390] ;  /* 0x0000e400ff0a7b82 */ /* 0x000e620000000a00 */
[----:B0-----:R-:W-:-:S05]  /*0400*/  IMAD.WIDE R8, R2, 0x4, R8 ;  /* 0x0000000402087825 */ /* 0x001fca00078e0208 */
[----:B------:R-:W2:Y:S04]  /*0410*/  LDG.E R0, desc[UR36][R8.64+-0x7fc] ;  /* 0xfff8042408007981 */ /* 0x000ea8000c1e1900 */
[----:B------:R-:W2:Y:S04]  /*0420*/  LDG.E R3, desc[UR36][R8.64+0x804] ;  /* 0x0008042408037981 */ /* 0x000ea8000c1e1900 */
[----:B------:R-:W3:Y:S04]  /*0430*/  LDG.E R5, desc[UR36][R8.64] ;  /* 0x0000002408057981 */ /* 0x000ee8000c1e1900 */
[----:B------:R-:W4:Y:S04]  /*0440*/  LDG.E R13, desc[UR36][R8.64+0x8] ;  /* 0x00000824080d7981 */ /* 0x000f28000c1e1900 */
[----:B------:R-:W5:Y:S01]  /*0450*/  LDG.E R15, desc[UR36][R8.64+0x4] ;  /* 0x00000424080f7981 */ /* 0x000f62000c1e1900 */
[----:B-1----:R-:W-:-:S06]  /*0460*/  IMAD.WIDE R10, R2, 0x4, R10 ;  /* 0x00000004020a7825 */ /* 0x002fcc00078e020a */
[----:B------:R-:W5:Y:S01]  /*0470*/  LDG.E R11, desc[UR36][R10.64+0x4] ;  /* 0x000004240a0b7981 */ /* 0x000f62000c1e1900 */
[----:B------:R-:W-:Y:S01]  /*0480*/  BSSY.RECONVERGENT B1, `(.L_x_6) ;  /* 0x0000012000017945 */ /* 0x000fe20003800200 */
[----:B--2---:R-:W-:-:S04]  /*0490*/  FADD R0, R0, R3 ;  /* 0x0000000300007221 */ /* 0x004fc80000000000 */
[----:B---3--:R-:W-:Y:S01]  /*04a0*/  FADD R0, R0, R5 ;  /* 0x0000000500007221 */ /* 0x008fe20000000000 */
[----:B------:R-:W-:-:S03]  /*04b0*/  HFMA2 R5, -RZ, RZ, 1.8740234375, -14120 ;  /* 0x3f7ff2e5ff057431 */ /* 0x000fc600000001ff */
[----:B----4-:R-:W-:-:S04]  /*04c0*/  FADD R0, R0, R13 ;  /* 0x0000000d00007221 */ /* 0x010fc80000000000 */
[----:B-----5:R-:W-:Y:S01]  /*04d0*/  FFMA R0, R15, -4, R0 ;  /* 0xc08000000f007823 */ /* 0x020fe20000000000 */
[----:B------:R-:W-:-:S03]  /*04e0*/  FFMA R12, R5, -R4, 1 ;  /* 0x3f800000050c7423 */ /* 0x000fc60000000804 */
[----:B------:R-:W-:-:S04]  /*04f0*/  FMUL R0, R0, 0.5 ;  /* 0x3f00000000007820 */ /* 0x000fc80000400000 */
[----:B------:R-:W-:-:S04]  /*0500*/  FFMA R0, R15, 2, R0 ;  /* 0x400000000f007823 */ /* 0x000fc80000000000 */
[----:B------:R-:W-:Y:S01]  /*0510*/  FFMA R3, R11, -0.99980002641677856445, R0 ;  /* 0xbf7ff2e50b037823 */ /* 0x000fe20000000000 */
[----:B------:R-:W-:-:S03]  /*0520*/  FFMA R0, R12, R5, 0.99980002641677856445 ;  /* 0x3f7ff2e50c007423 */ /* 0x000fc60000000005 */
[----:B------:R-:W0:Y:S01]  /*0530*/  FCHK P0, R3, 1.0002000331878662109 ;  /* 0x3f80068e03007902 */ /* 0x000e220000000000 */
[----:B------:R-:W-:-:S04]  /*0540*/  FFMA R8, R0, R3, RZ ;  /* 0x0000000300087223 */ /* 0x000fc800000000ff */
[----:B------:R-:W-:-:S04]  /*0550*/  FFMA R5, R8, -1.0002000331878662109, R3 ;  /* 0xbf80068e08057823 */ /* 0x000fc80000000003 */
[----:B------:R-:W-:Y:S01]  /*0560*/  FFMA R0, R0, R5, R8 ;  /* 0x0000000500007223 */ /* 0x000fe20000000008 */
[----:B0-----:R-:W-:Y:S06]  /*0570*/  @!P0 BRA `(.L_x_7) ;  /* 0x0000000000088947 */ /* 0x001fec0003800000 */
[----:B------:R-:W-:-:S07]  /*0580*/  MOV R8, 0x5a0 ;  /* 0x000005a000087802 */ /* 0x000fce0000000f00 */
[----:B------:R-:W-:Y:S05]  /*0590*/  CALL.REL.NOINC `($__internal_0_$__cuda_sm3x_div_rn_noftz_f32_slowpath) ;  /* 0x0000001000447944 */ /* 0x000fea0003c00000 */
.L_x_7:
[----:B------:R-:W-:Y:S05]  /*05a0*/  BSYNC.RECONVERGENT B1 ;  /* 0x0000000000017941 */ /* 0x000fea0003800200 */
.L_x_6:
[----:B------:R-:W0:Y:S01]  /*05b0*/  LDC.64 R4, c[0x0][0x380] ;  /* 0x0000e000ff047b82 */ /* 0x000e220000000a00 */
[----:B------:R-:W-:Y:S01]  /*05c0*/  FMUL R0, R0, 0.75 ;  /* 0x3f40000000007820 */ /* 0x000fe20000400000 */
[----:B0-----:R-:W-:-:S05]  /*05d0*/  IMAD.WIDE R4, R2, 0x4, R4 ;  /* 0x0000000402047825 */ /* 0x001fca00078e0204 */
[----:B------:R0:W-:Y:S01]  /*05e0*/  STG.E desc[UR36][R4.64], R0 ;  /* 0x0000000004007986 */ /* 0x0001e2000c101924 */
[----:B------:R-:W-:Y:S05]  /*05f0*/  BRA `(.L_x_5) ;  /* 0x0000000000ac7947 */ /* 0x000fea0003800000 */
.L_x_2:
[C---:B------:R-:W-:Y:S02]  /*0600*/  ISETP.NE.AND P1, PT, R2.reuse, 0x3ffff, PT ;  /* 0x0003ffff0200780c */ /* 0x040fe40003f25270 */
[C---:B------:R-:W-:Y:S02]  /*0610*/  LOP3.LUT R0, R2.reuse, 0x800001ff, RZ, 0xc0, !PT ;  /* 0x800001ff02007812 */ /* 0x040fe400078ec0ff */
[C---:B------:R-:W-:Y:S02]  /*0620*/  ISETP.EQ.OR P0, PT, R2.reuse, 0x1ff, !P1 ;  /* 0x000001ff0200780c */ /* 0x040fe40004f02670 */
[----:B------:R-:W-:Y:S02]  /*0630*/  ISETP.NE.AND P2, PT, R2, 0x1ff, PT ;  /* 0x000001ff0200780c */ /* 0x000fe40003f45270 */
[----:B------:R-:W-:-:S13]  /*0640*/  ISETP.NE.OR P0, PT, R0, 0x1ff, P0 ;  /* 0x000001ff0000780c */ /* 0x000fda0000705670 */
[----:B------:R-:W-:Y:S05]  /*0650*/  @P0 BRA `(.L_x_8) ;  /* 0x0000000000a00947 */ /* 0x000fea0003800000 */
[----:B------:R-:W0:Y:S01]  /*0660*/  LDC.64 R12, c[0x0][0x388] ;  /* 0x0000e200ff0c7b82 */ /* 0x000e220000000a00 */
[----:B------:R-:W-:-:S07]  /*0670*/  IADD3 R11, PT, PT, R2, -0x2, RZ ;  /* 0xfffffffe020b7810 */ /* 0x000fce0007ffe0ff */
[----:B------:R-:W1:Y:S01]  /*0680*/  LDC.64 R8, c[0x0][0x390] ;  /* 0x0000e400ff087b82 */ /* 0x000e620000000a00 */
[C---:B------:R-:W-:Y:S01]  /*0690*/  IADD3 R17, PT, PT, R2.reuse, -0x1, RZ ;  /* 0xffffffff02117810 */ /* 0x040fe20007ffe0ff */
[----:B0-----:R-:W-:-:S04]  /*06a0*/  IMAD.WIDE.U32 R14, R2, 0x4, R12 ;  /* 0x00000004020e7825 */ /* 0x001fc800078e000c */
[--C-:B------:R-:W-:Y:S01]  /*06b0*/  IMAD.WIDE.U32 R10, R11, 0x4, R12.reuse ;  /* 0x000000040b0a7825 */ /* 0x100fe200078e000c */
[----:B------:R-:W2:Y:S04]  /*06c0*/  LDG.E R0, desc[UR36][R14.64+-0x804] ;  /* 0xfff7fc240e007981 */ /* 0x000ea8000c1e1900 */
[----:B------:R-:W2:Y:S01]  /*06d0*/  LDG.E R3, desc[UR36][R14.64+0x7fc] ;  /* 0x0007fc240e037981 */ /* 0x000ea2000c1e1900 */
[----:B------:R-:W-:-:S03]  /*06e0*/  IMAD.WIDE.U32 R12, R17, 0x4, R12 ;  /* 0x00000004110c7825 */ /* 0x000fc600078e000c */
        /* <DEDUP_REMOVED lines=8> */
[----:B----4-:R-:W-:Y:S01]  /*0770*/  FADD R0, R0, R5 ;  /* 0x0000000500007221 */ /* 0x010fe20000000000 */
[----:B------:R-:W-:-:S03]  /*0780*/  MOV R5, 0x3f7ff2e5 ;  /* 0x3f7ff2e500057802 */ /* 0x000fc60000000f00 */
[----:B-----5:R-:W-:Y:S02]  /*0790*/  FFMA R0, R13, -4, R0 ;  /* 0xc08000000d007823 */ /* 0x020fe40000000000 */
[----:B------:R-:W-:Y:S02]  /*07a0*/  FFMA R10, R5, -R4, 1 ;  /* 0x3f800000050a7423 */ /* 0x000fe40000000804 */
        /* <DEDUP_REMOVED lines=11> */
.L_x_10:
[----:B------:R-:W-:Y:S05]  /*0860*/  BSYNC.RECONVERGENT B1 ;  /* 0x0000000000017941 */ /* 0x000fea0003800200 */
.L_x_9:
[----:B------:R-:W0:Y:S01]  /*0870*/  LDC.64 R4, c[0x0][0x380] ;  /* 0x0000e000ff047b82 */ /* 0x000e220000000a00 */
[----:B------:R-:W-:Y:S01]  /*0880*/  FMUL R0, R0, 0.75 ;  /* 0x3f40000000007820 */ /* 0x000fe20000400000 */
[----:B0-----:R-:W-:-:S05]  /*0890*/  IMAD.WIDE.U32 R4, R2, 0x4, R4 ;  /* 0x0000000402047825 */ /* 0x001fca00078e0004 */
[----:B------:R2:W-:Y:S02]  /*08a0*/  STG.E desc[UR36][R4.64], R0 ;  /* 0x0000000004007986 */ /* 0x0005e4000c101924 */
.L_x_5:
[----:B------:R-:W-:-:S13]  /*08b0*/  ISETP.NE.AND P0, PT, R2, 0x20100, PT ;  /* 0x000201000200780c */ /* 0x000fda0003f05270 */
[----:B------:R-:W-:Y:S05]  /*08c0*/  @P0 EXIT ;  /* 0x000000000000094d */ /* 0x000fea0003800000 */
[----:B------:R-:W-:Y:S05]  /*08d0*/  BRA `(.L_x_11) ;  /* 0x0000000800607947 */ /* 0x000fea0003800000 */
.L_x_8:
[----:B------:R-:W-:-:S04]  /*08e0*/  IADD3 R0, PT, PT, R2, -0x1, RZ ;  /* 0xffffffff02007810 */ /* 0x000fc80007ffe0ff */
[----:B------:R-:W-:-:S13]  /*08f0*/  ISETP.GT.U32.AND P0, PT, R0, 0x1fd, PT ;  /* 0x000001fd0000780c */ /* 0x000fda0003f04070 */
[----:B------:R-:W-:Y:S05]  /*0900*/  @P0 BRA `(.L_x_12) ;  /* 0x0000000000880947 */ /* 0x000fea0003800000 */
[----:B------:R-:W0:Y:S08]  /*0910*/  LDC.64 R6, c[0x0][0x388] ;  /* 0x0000e200ff067b82 */ /* 0x000e300000000a00 */
[----:B------:R-:W1:Y:S01]  /*0920*/  LDC.64 R8, c[0x0][0x390] ;  /* 0x0000e400ff087b82 */ /* 0x000e620000000a00 */
[----:B0-----:R-:W-:-:S05]  /*0930*/  IMAD.WIDE.U32 R6, R2, 0x4, R6 ;  /* 0x0000000402067825 */ /* 0x001fca00078e0006 */
[----:B------:R-:W2:Y:S04]  /*0940*/  LDG.E R0, desc[UR36][R6.64] ;  /* 0x0000002406007981 */ /* 0x000ea8000c1e1900 */
        /* <DEDUP_REMOVED lines=24> */
.L_x_14:
[----:B------:R-:W-:Y:S05]  /*0ad0*/  BSYNC.RECONVERGENT B1 ;  /* 0x0000000000017941 */ /* 0x000fea0003800200 */
.L_x_13:
[----:B------:R-:W0:Y:S01]  /*0ae0*/  LDC.64 R4, c[0x0][0x380] ;  /* 0x0000e000ff047b82 */ /* 0x000e220000000a00 */
[----:B------:R-:W-:Y:S01]  /*0af0*/  FMUL R3, R0, 0.75 ;  /* 0x3f40000000037820 */ /* 0x000fe20000400000 */
[----:B0-----:R-:W-:-:S05]  /*0b00*/  IMAD.WIDE.U32 R4, R2, 0x4, R4 ;  /* 0x0000000402047825 */ /* 0x001fca00078e0004 */
[----:B------:R-:W-:Y:S01]  /*0b10*/  STG.E desc[UR36][R4.64], R3 ;  /* 0x0000000304007986 */ /* 0x000fe2000c101924 */
[----:B------:R-:W-:Y:S05]  /*0b20*/  EXIT ;  /* 0x000000000000794d */ /* 0x000fea0003800000 */
.L_x_12:
[----:B------:R-:W-:-:S04]  /*0b30*/  IADD3 R0, PT, PT, R2, -0x3fe01, RZ ;  /* 0xfffc01ff02007810 */ /* 0x000fc80007ffe0ff */
[----:B------:R-:W-:-:S13]  /*0b40*/  ISETP.GT.U32.AND P0, PT, R0, 0x1fd, PT ;  /* 0x000001fd0000780c */ /* 0x000fda0003f04070 */
[----:B------:R-:W-:Y:S05]  /*0b50*/  @P0 BRA `(.L_x_15) ;  /* 0x0000000000a80947 */ /* 0x000fea0003800000 */
[----:B------:R-:W0:Y:S01]  /*0b60*/  LDC.64 R8, c[0x0][0x388] ;  /* 0x0000e200ff087b82 */ /* 0x000e220000000a00 */
[C---:B------:R-:W-:Y:S02]  /*0b70*/  IADD3 R11, PT, PT, R2.reuse, -0x400, RZ ;  /* 0xfffffc00020b7810 */ /* 0x040fe40007ffe0ff */
[C---:B------:R-:W-:Y:S02]  /*0b80*/  IADD3 R13, PT, PT, R2.reuse, -0x201, RZ ;  /* 0xfffffdff020d7810 */ /* 0x040fe40007ffe0ff */
[----:B------:R-:W-:-:S03]  /*0b90*/  IADD3 R15, PT, PT, R2, -0x1ff, RZ ;  /* 0xfffffe01020f7810 */ /* 0x000fc60007ffe0ff */
[----:B------:R-:W1:Y:S01]  /*0ba0*/  LDC.64 R6, c[0x0][0x390] ;  /* 0x0000e400ff067b82 */ /* 0x000e620000000a00 */
[----:B------:R-:W-:Y:S01]  /*0bb0*/  IADD3 R3, PT, PT, R2, -0x200, RZ ;  /* 0xfffffe0002037810 */ /* 0x000fe20007ffe0ff */
[----:B0-----:R-:W-:-:S04]  /*0bc0*/  IMAD.WIDE.U32 R10, R11, 0x4, R8 ;  /* 0x000000040b0a7825 */ /* 0x001fc800078e0008 */
[--C-:B------:R-:W-:Y:S02]  /*0bd0*/  IMAD.WIDE.U32 R16, R2, 0x4, R8.reuse ;  /* 0x0000000402107825 */ /* 0x100fe400078e0008 */
[----:B------:R-:W2:Y:S02]  /*0be0*/  LDG.E R10, desc[UR36][R10.64] ;  /* 0x000000240a0a7981 */ /* 0x000ea4000c1e1900 */
[--C-:B------:R-:W-:Y:S02]  /*0bf0*/  IMAD.WIDE.U32 R12, R13, 0x4, R8.reuse ;  /* 0x000000040d0c7825 */ /* 0x100fe400078e0008 */
[----:B------:R-:W2:Y:S02]  /*0c00*/  LDG.E R17, desc[UR36][R16.64] ;  /* 0x0000002410117981 */ /* 0x000ea4000c1e1900 */
[--C-:B------:R-:W-:Y:S02]  /*0c10*/  IMAD.WIDE.U32 R14, R15, 0x4, R8.reuse ;  /* 0x000000040f0e7825 */ /* 0x100fe400078e0008 */
[----:B------:R-:W3:Y:S02]  /*0c20*/  LDG.E R13, desc[UR36][R12.64] ;  /* 0x000000240c0d7981 */ /* 0x000ee4000c1e1900 */
[----:B------:R-:W-:-:S02]  /*0c30*/  IMAD.WIDE.U32 R8, R3, 0x4, R8 ;  /* 0x0000000403087825 */ /* 0x000fc400078e0008 */
[----:B------:R-:W4:Y:S04]  /*0c40*/  LDG.E R15, desc[UR36][R14.64] ;  /* 0x000000240e0f7981 */ /* 0x000f28000c1e1900 */
[----:B------:R-:W5:Y:S01]  /*0c50*/  LDG.E R9, desc[UR36][R8.64] ;  /* 0x0000002408097981 */ /* 0x000f62000c1e1900 */
[----:B-1----:R-:W-:-:S06]  /*0c60*/  IMAD.WIDE.U32 R6, R3, 0x4, R6 ;  /* 0x0000000403067825 */ /* 0x002fcc00078e0006 */
[----:B------:R-:W5:Y:S01]  /*0c70*/  LDG.E R7, desc[UR36][R6.64] ;  /* 0x0000002406077981 */ /* 0x000f62000c1e1900 */
[----:B------:R-:W-:Y:S01]  /*0c80*/  MOV R5, 0x3f7ff2e5 ;  /* 0x3f7ff2e500057802 */ /* 0x000fe20000000f00 */
[----:B------:R-:W-:Y:S04]  /*0c90*/  BSSY.RECONVERGENT B1, `(.L_x_16) ;  /* 0x0000011000017945 */ /* 0x000fe80003800200 */
[----:B------:R-:W-:-:S04]  /*0ca0*/  FFMA R0, R5, -R4, 1 ;  /* 0x3f80000005007423 */ /* 0x000fc80000000804 */
[----:B------:R-:W-:Y:S01]  /*0cb0*/  FFMA R0, R0, R5, 0.99980002641677856445 ;  /* 0x3f7ff2e500007423 */ /* 0x000fe20000000005 */
[----:B--2---:R-:W-:-:S04]  /*0cc0*/  FADD R10, R10, R17 ;  /* 0x000000110a0a7221 */ /* 0x004fc80000000000 */
[----:B---3--:R-:W-:-:S04]  /*0cd0*/  FADD R10, R10, R13 ;  /* 0x0000000d0a0a7221 */ /* 0x008fc80000000000 */
[----:B----4-:R-:W-:-:S04]  /*0ce0*/  FADD R10, R10, R15 ;  /* 0x0000000f0a0a7221 */ /* 0x010fc80000000000 */
[----:B-----5:R-:W-:-:S04]  /*0cf0*/  FFMA R10, R9, -4, R10 ;  /* 0xc0800000090a7823 */ /* 0x020fc8000000000a */
[----:B------:R-:W-:-:S04]  /*0d00*/  FMUL R10, R10, 0.5 ;  /* 0x3f0000000a0a7820 */ /* 0x000fc80000400000 */
[----:B------:R-:W-:-:S04]  /*0d10*/  FFMA R10, R9, 2, R10 ;  /* 0x40000000090a7823 */ /* 0x000fc8000000000a */
[----:B------:R-:W-:-:S04]  /*0d20*/  FFMA R3, R7, -0.99980002641677856445, R10 ;  /* 0xbf7ff2e507037823 */ /* 0x000fc8000000000a */
[----:B------:R-:W0:Y:S01]  /*0d30*/  FCHK P0, R3, 1.0002000331878662109 ;  /* 0x3f80068e03007902 */ /* 0x000e220000000000 */
[----:B------:R-:W-:-:S04]  /*0d40*/  FFMA R6, R0, R3, RZ ;  /* 0x0000000300067223 */ /* 0x000fc800000000ff */
[----:B------:R-:W-:-:S04]  /*0d50*/  FFMA R5, R6, -1.0002000331878662109, R3 ;  /* 0xbf80068e06057823 */ /* 0x000fc80000000003 */
[----:B------:R-:W-:Y:S01]  /*0d60*/  FFMA R0, R0, R5, R6 ;  /* 0x0000000500007223 */ /* 0x000fe20000000006 */
[----:B0-----:R-:W-:Y:S06]  /*0d70*/  @!P0 BRA `(.L_x_17) ;  /* 0x0000000000088947 */ /* 0x001fec0003800000 */
[----:B------:R-:W-:-:S07]  /*0d80*/  MOV R8, 0xda0 ;  /* 0x00000da000087802 */ /* 0x000fce0000000f00 */
[----:B------:R-:W-:Y:S05]  /*0d90*/  CALL.REL.NOINC `($__internal_0_$__cuda_sm3x_div_rn_noftz_f32_slowpath) ;  /* 0x0000000800447944 */ /* 0x000fea0003c00000 */
.L_x_17:
[----:B------:R-:W-:Y:S05]  /*0da0*/  BSYNC.RECONVERGENT B1 ;  /* 0x0000000000017941 */ /* 0x000fea0003800200 */
.L_x_16:
[----:B------:R-:W0:Y:S01]  /*0db0*/  LDC.64 R4, c[0x0][0x380] ;  /* 0x0000e000ff047b82 */ /* 0x000e220000000a00 */
[----:B------:R-:W-:Y:S01]  /*0dc0*/  FMUL R3, R0, 0.75 ;  /* 0x3f40000000037820 */ /* 0x000fe20000400000 */
[----:B0-----:R-:W-:-:S05]  /*0dd0*/  IMAD.WIDE.U32 R4, R2, 0x4, R4 ;  /* 0x0000000402047825 */ /* 0x001fca00078e0004 */
[----:B------:R-:W-:Y:S01]  /*0de0*/  STG.E desc[UR36][R4.64], R3 ;  /* 0x0000000304007986 */ /* 0x000fe2000c101924 */
[----:B------:R-:W-:Y:S05]  /*0df0*/  EXIT ;  /* 0x000000000000794d */ /* 0x000fea0003800000 */
.L_x_15:
[----:B------:R-:W-:-:S13]  /*0e00*/  ISETP.GT.AND P0, PT, R2, 0x200ff, PT ;  /* 0x000200ff0200780c */ /* 0x000fda0003f04270 */
[----:B------:R-:W-:Y:S05]  /*0e10*/  @P0 BRA `(.L_x_18) ;  /* 0x0000000000f40947 */ /* 0x000fea0003800000 */
[----:B------:R-:W-:-:S13]  /*0e20*/  ISETP.NE.AND P0, PT, R2, RZ, PT ;  /* 0x000000ff0200720c */ /* 0x000fda0003f05270 */
[----:B------:R-:W-:Y:S05]  /*0e30*/  @!P0 BRA `(.L_x_19) ;  /* 0x0000000000788947 */ /* 0x000fea0003800000 */
[----:B------:R-:W-:Y:S05]  /*0e40*/  @P2 EXIT ;  /* 0x000000000000294d */ /* 0x000fea0003800000 */
[----:B------:R-:W0:Y:S08]  /*0e50*/  LDC.64 R2, c[0x0][0x388] ;  /* 0x0000e200ff027b82 */ /* 0x000e300000000a00 */
[----:B------:R-:W1:Y:S01]  /*0e60*/  LDC.64 R6, c[0x0][0x390] ;  /* 0x0000e400ff067b82 */ /* 0x000e620000000a00 */
[----:B0-----:R-:W2:Y:S04]  /*0e70*/  LDG.E R0, desc[UR36][R2.64+0x7f8] ;  /* 0x0007f82402007981 */ /* 0x001ea8000c1e1900 */
[----:B------:R-:W2:Y:S04]  /*0e80*/  LDG.E R5, desc[UR36][R2.64+0x17f8] ;  /* 0x0017f82402057981 */ /* 0x000ea8000c1e1900 */
[----:B------:R-:W3:Y:S04]  /*0e90*/  LDG.E R9, desc[UR36][R2.64+0xff4] ;  /* 0x000ff42402097981 */ /* 0x000ee8000c1e1900 */
[----:B------:R-:W4:Y:S04]  /*0ea0*/  LDG.E R11, desc[UR36][R2.64+0xffc] ;  /* 0x000ffc24020b7981 */ /* 0x000f28000c1e1900 */
[----:B------:R-:W5:Y:S04]  /*0eb0*/  LDG.E R13, desc[UR36][R2.64+0xff8] ;  /* 0x000ff824020d7981 */ /* 0x000f68000c1e1900 */
[----:B-1----:R-:W5:Y:S01]  /*0ec0*/  LDG.E R7, desc[UR36][R6.64+0xff8] ;  /* 0x000ff82406077981 */ /* 0x002f62000c1e1900 */
[----:B--2---:R-:W-:Y:S01]  /*0ed0*/  FADD R0, R0, R5 ;  /* 0x0000000500007221 */ /* 0x004fe20000000000 */
[----:B------:R-:W-:-:S03]  /*0ee0*/  HFMA2 R5, -RZ, RZ, 1.8740234375, -14120 ;  /* 0x3f7ff2e5ff057431 */ /* 0x000fc600000001ff */
[----:B---3--:R-:W-:-:S04]  /*0ef0*/  FADD R0, R0, R9 ;  /* 0x0000000900007221 */ /* 0x008fc80000000000 */
[----:B----4-:R-:W-:Y:S01]  /*0f00*/  FADD R0, R0, R11 ;  /* 0x0000000b00007221 */ /* 0x010fe20000000000 */
[----:B------:R-:W-:-:S03]  /*0f10*/  FFMA R8, R5, -R4, 1 ;  /* 0x3f80000005087423 */ /* 0x000fc60000000804 */
[----:B-----5:R-:W-:-:S04]  /*0f20*/  FFMA R0, R13, -4, R0 ;  /* 0xc08000000d007823 */ /* 0x020fc80000000000 */
        /* <DEDUP_REMOVED lines=11> */
.L_x_20:
[----:B------:R-:W0:Y:S01]  /*0fe0*/  LDC.64 R2, c[0x0][0x380] ;  /* 0x0000e000ff027b82 */ /* 0x000e220000000a00 */
[----:B------:R-:W-:-:S05]  /*0ff0*/  FMUL R5, R0, 0.5625 ;  /* 0x3f10000000057820 */ /* 0x000fca0000400000 */
[----:B0-----:R-:W-:Y:S01]  /*1000*/  STG.E desc[UR36][R2.64+0x7fc], R5 ;  /* 0x0007fc0502007986 */ /* 0x001fe2000c101924 */
[----:B------:R-:W-:Y:S05]  /*1010*/  EXIT ;  /* 0x000000000000794d */ /* 0x000fea0003800000 */
.L_x_19:
        /* <DEDUP_REMOVED lines=25> */
.L_x_21:
[----:B------:R-:W0:Y:S01]  /*11b0*/  LDC.64 R2, c[0x0][0x380] ;  /* 0x0000e000ff027b82 */ /* 0x000e220000000a00 */
[----:B------:R-:W-:-:S05]  /*11c0*/  FMUL R5, R0, 0.5625 ;  /* 0x3f10000000057820 */ /* 0x000fca0000400000 */
[----:B0-----:R-:W-:Y:S01]  /*11d0*/  STG.E desc[UR36][R2.64], R5 ;  /* 0x0000000502007986 */ /* 0x001fe2000c101924 */
[----:B------:R-:W-:Y:S05]  /*11e0*/  EXIT ;  /* 0x000000000000794d */ /* 0x000fea0003800000 */
.L_x_18:
[----:B------:R-:W-:Y:S05]  /*11f0*/  @!P1 BRA `(.L_x_22) ;  /* 0x0000000000b89947 */ /* 0x000fea0003800000 */
[----:B------:R-:W-:-:S13]  /*1200*/  ISETP.NE.AND P0, PT, R2, 0x3fe00, PT ;  /* 0x0003fe000200780c */ /* 0x000fda0003f05270 */
[----:B------:R-:W-:Y:S05]  /*1210*/  @!P0 BRA `(.L_x_23) ;  /* 0x00000000003c8947 */ /* 0x000fea0003800000 */
[----:B------:R-:W-:-:S13]  /*1220*/  ISETP.NE.AND P0, PT, R2, 0x20100, PT ;  /* 0x000201000200780c */ /* 0x000fda0003f05270 */
[----:B------:R-:W-:Y:S05]  /*1230*/  @P0 EXIT ;  /* 0x000000000000094d */ /* 0x000fea0003800000 */
[----:B------:R-:W0:Y:S02]  /*1240*/  LDC.64 R2, c[0x0][0x380] ;  /* 0x0000e000ff027b82 */ /* 0x000e240000000a00 */
[----:B0-----:R0:W5:Y:S02]  /*1250*/  LDG.E R0, desc[UR36][R2.64+0x80400] ;  /* 0x0804002402007981 */ /* 0x001164000c1e1900 */
.L_x_11:
[----:B------:R-:W-:Y:S05]  /*1260*/  BSYNC.RECONVERGENT B0 ;  /* 0x0000000000007941 */ /* 0x000fea0003800200 */
.L_x_0:
[----:B01---5:R-:W0:Y:S01]  /*1270*/  F2F.F64.F32 R2, R0 ;  /* 0x0000000000027310 */ /* 0x023e220000201800 */
[----:B------:R-:W-:Y:S01]  /*1280*/  MOV R8, 0x0 ;  /* 0x0000000000087802 */ /* 0x000fe20000000f00 */
[----:B------:R-:W2:Y:S05]  /*1290*/  LDCU.64 UR4, c[0x4][0x8] ;  /* 0x01000100ff0477ac */ /* 0x000eaa0008000a00 */
[----:B------:R-:W1:Y:S01]  /*12a0*/  LDC.64 R8, c[0x4][R8] ;  /* 0x0100000008087b82 */ /* 0x000e620000000a00 */
[----:B0-----:R0:W-:Y:S01]  /*12b0*/  STL.64 [R1], R2 ;  /* 0x0000000201007387 */ /* 0x0011e20000100a00 */
[----:B--2---:R-:W-:Y:S02]  /*12c0*/  MOV R4, UR4 ;  /* 0x0000000400047c02 */ /* 0x004fe40008000f00 */
[----:B------:R-:W-:-:S07]  /*12d0*/  MOV R5, UR5 ;  /* 0x0000000500057c02 */ /* 0x000fce0008000f00 */
[----:B------:R-:W-:-:S07]  /*12e0*/  LEPC R20, `(.L_x_24) ;  /* 0x000000001014794e */ /* 0x000fce0000000000 */
[----:B01----:R-:W-:Y:S05]  /*12f0*/  CALL.ABS.NOINC R8 ;  /* 0x0000000008007343 */ /* 0x003fea0003c00000 */
.L_x_24:
[----:B------:R-:W-:Y:S05]  /*1300*/  EXIT ;  /* 0x000000000000794d */ /* 0x000fea0003800000 */
.L_x_23:
        /* <DEDUP_REMOVED lines=25> */
.L_x_25:
[----:B------:R-:W0:Y:S01]  /*14a0*/  LDC.64 R2, c[0x0][0x380] ;  /* 0x0000e000ff027b82 */ /* 0x000e220000000a00 */
[----:B------:R-:W-:-:S05]  /*14b0*/  FMUL R5, R0, 0.5625 ;  /* 0x3f10000000057820 */ /* 0x000fca0000400000 */
[----:B0-----:R-:W-:Y:S01]  /*14c0*/  STG.E desc[UR36][R2.64+0xff800], R5 ;  /* 0x0ff8000502007986 */ /* 0x001fe2000c101924 */
[----:B------:R-:W-:Y:S05]  /*14d0*/  EXIT ;  /* 0x000000000000794d */ /* 0x000fea0003800000 */
.L_x_22:
        /* <DEDUP_REMOVED lines=25> */
.L_x_26:
[----:B------:R-:W0:Y:S01]  /*1670*/  LDC.64 R2, c[0x0][0x380] ;  /* 0x0000e000ff027b82 */ /* 0x000e220000000a00 */
[----:B------:R-:W-:-:S05]  /*1680*/  FMUL R5, R0, 0.5625 ;  /* 0x3f10000000057820 */ /* 0x000fca0000400000 */
[----:B0-----:R-:W-:Y:S01]  /*1690*/  STG.E desc[UR36][R2.64+0xffffc], R5 ;  /* 0x0ffffc0502007986 */ /* 0x001fe2000c101924 */
[----:B------:R-:W-:Y:S05]  /*16a0*/  EXIT ;  /* 0x000000000000794d */ /* 0x000fea0003800000 */
        .weak           $__internal_0_$__cuda_sm3x_div_rn_noftz_f32_slowpath
        .type           $__internal_0_$__cuda_sm3x_div_rn_noftz_f32_slowpath,@function
        .size           $__internal_0_$__cuda_sm3x_div_rn_noftz_f32_slowpath,(.L_x_39 - $__internal_0_$__cuda_sm3x_div_rn_noftz_f32_slowpath)
$__internal_0_$__cuda_sm3x_div_rn_noftz_f32_slowpath:
[----:B------:R-:W-:Y:S01]  /*16b0*/  SHF.R.U32.HI R4, RZ, 0x17, R4 ;  /* 0x00000017ff047819 */ /* 0x000fe20000011604 */
[----:B------:R-:W-:Y:S01]  /*16c0*/  BSSY.RECONVERGENT B2, `(.L_x_27) ;  /* 0x0000064000027945 */ /* 0x000fe20003800200 */
[----:B------:R-:W-:Y:S02]  /*16d0*/  SHF.R.U32.HI R0, RZ, 0x17, R3 ;  /* 0x00000017ff007819 */ /* 0x000fe40000011603 */
[----:B------:R-:W-:Y:S02]  /*16e0*/  LOP3.LUT R4, R4, 0xff, RZ, 0xc0, !PT ;  /* 0x000000ff04047812 */ /* 0x000fe400078ec0ff */
[----:B------:R-:W-:Y:S02]  /*16f0*/  LOP3.LUT R12, R0, 0xff, RZ, 0xc0, !PT ;  /* 0x000000ff000c7812 */ /* 0x000fe400078ec0ff */
[----:B------:R-:W-:Y:S02]  /*1700*/  IADD3 R9, PT, PT, R4, -0x1, RZ ;  /* 0xffffffff04097810 */ /* 0x000fe40007ffe0ff */
[----:B------:R-:W-:-:S02]  /*1710*/  IADD3 R11, PT, PT, R12, -0x1, RZ ;  /* 0xffffffff0c0b7810 */ /* 0x000fc40007ffe0ff */
[----:B------:R-:W-:Y:S02]  /*1720*/  ISETP.GT.U32.AND P0, PT, R9, 0xfd, PT ;  /* 0x000000fd0900780c */ /* 0x000fe40003f04070 */
[----:B------:R-:W-:Y:S02]  /*1730*/  MOV R10, 0x3f80068e ;  /* 0x3f80068e000a7802 */ /* 0x000fe40000000f00 */
[----:B------:R-:W-:-:S13]  /*1740*/  ISETP.GT.U32.OR P0, PT, R11, 0xfd, P0 ;  /* 0x000000fd0b00780c */ /* 0x000fda0000704470 */
[----:B------:R-:W-:Y:S01]  /*1750*/  @!P0 MOV R5, RZ ;  /* 0x000000ff00058202 */ /* 0x000fe20000000f00 */
[----:B------:R-:W-:Y:S06]  /*1760*/  @!P0 BRA `(.L_x_28) ;  /* 0x0000000000608947 */ /* 0x000fec0003800000 */
[----:B------:R-:W-:Y:S01]  /*1770*/  HFMA2 R0, -RZ, RZ, 1.875, 0.00010001659393310546875 ;  /* 0x3f80068eff007431 */ /* 0x000fe200000001ff */
[----:B------:R-:W-:-:S04]  /*1780*/  FSETP.GTU.FTZ.AND P0, PT, |R3|, +INF , PT ;  /* 0x7f8000000300780b */ /* 0x000fc80003f1c200 */
[----:B------:R-:W-:-:S04]  /*1790*/  FSETP.GTU.FTZ.AND P1, PT, |R0|, +INF , PT ;  /* 0x7f8000000000780b */ /* 0x000fc80003f3c200 */
[----:B------:R-:W-:-:S13]  /*17a0*/  PLOP3.LUT P0, PT, P0, P1, PT, 0xf8, 0x8f ;  /* 0x00000000008f781c */ /* 0x000fda0000703f70 */
[----:B------:R-:W-:Y:S05]  /*17b0*/  @P0 BRA `(.L_x_29) ;  /* 0x00000004004c0947 */ /* 0x000fea0003800000 */
[----:B------:R-:W-:-:S13]  /*17c0*/  LOP3.LUT P0, RZ, R10, 0x7fffffff, R3, 0xc8, !PT ;  /* 0x7fffffff0aff7812 */ /* 0x000fda000780c803 */
[----:B------:R-:W-:Y:S05]  /*17d0*/  @!P0 BRA `(.L_x_30) ;  /* 0x00000004003c8947 */ /* 0x000fea0003800000 */
[C---:B------:R-:W-:Y:S02]  /*17e0*/  FSETP.NEU.FTZ.AND P2, PT, |R3|.reuse, +INF , PT ;  /* 0x7f8000000300780b */ /* 0x040fe40003f5d200 */
[----:B------:R-:W-:Y:S02]  /*17f0*/  FSETP.NEU.FTZ.AND P1, PT, |R0|, +INF , PT ;  /* 0x7f8000000000780b */ /* 0x000fe40003f3d200 */
[----:B------:R-:W-:-:S11]  /*1800*/  FSETP.NEU.FTZ.AND P0, PT, |R3|, +INF , PT ;  /* 0x7f8000000300780b */ /* 0x000fd60003f1d200 */
[----:B------:R-:W-:Y:S05]  /*1810*/  @!P1 BRA !P2, `(.L_x_30) ;  /* 0x00000004002c9947 */ /* 0x000fea0005000000 */
[----:B------:R-:W-:-:S04]  /*1820*/  LOP3.LUT P2, RZ, R3, 0x7fffffff, RZ, 0xc0, !PT ;  /* 0x7fffffff03ff7812 */ /* 0x000fc8000784c0ff */
[----:B------:R-:W-:-:S13]  /*1830*/  PLOP3.LUT P1, PT, P1, P2, PT, 0x2f, 0xf2 ;  /* 0x0000000000f2781c */ /* 0x000fda0000f24577 */
[----:B------:R-:W-:Y:S05]  /*1840*/  @P1 BRA `(.L_x_31) ;  /* 0x0000000400181947 */ /* 0x000fea0003800000 */
[----:B------:R-:W-:-:S04]  /*1850*/  LOP3.LUT P1, RZ, R10, 0x7fffffff, RZ, 0xc0, !PT ;  /* 0x7fffffff0aff7812 */ /* 0x000fc8000782c0ff */
[----:B------:R-:W-:-:S13]  /*1860*/  PLOP3.LUT P0, PT, P0, P1, PT, 0x2f, 0xf2 ;  /* 0x0000000000f2781c */ /* 0x000fda0000702577 */
[----:B------:R-:W-:Y:S05]  /*1870*/  @P0 BRA `(.L_x_32) ;  /* 0x0000000400000947 */ /* 0x000fea0003800000 */
[----:B------:R-:W-:Y:S02]  /*1880*/  ISETP.GE.AND P0, PT, R11, RZ, PT ;  /* 0x000000ff0b00720c */ /* 0x000fe40003f06270 */
[----:B------:R-:W-:-:S11]  /*1890*/  ISETP.GE.AND P1, PT, R9, RZ, PT ;  /* 0x000000ff0900720c */ /* 0x000fd60003f26270 */
[----:B------:R-:W-:Y:S01]  /*18a0*/  @P0 MOV R5, RZ ;  /* 0x000000ff00050202 */ /* 0x000fe20000000f00 */
[----:B------:R-:W-:Y:S01]  /*18b0*/  @!P0 FFMA R3, R3, 1.84467440737095516160e+19, RZ ;  /* 0x5f80000003038823 */ /* 0x000fe200000000ff */
[----:B------:R-:W-:Y:S01]  /*18c0*/  @!P0 MOV R5, 0xffffffc0 ;  /* 0xffffffc000058802 */ /* 0x000fe20000000f00 */
[----:B------:R-:W-:-:S03]  /*18d0*/  @!P1 FFMA R10, R0, 1.84467440737095516160e+19, RZ ;  /* 0x5f800000000a9823 */ /* 0x000fc600000000ff */
[----:B------:R-:W-:-:S07]  /*18e0*/  @!P1 IADD3 R5, PT, PT, R5, 0x40, RZ ;  /* 0x0000004005059810 */ /* 0x000fce0007ffe0ff */
.L_x_28:
[----:B------:R-:W-:Y:S01]  /*18f0*/  LEA R9, R4, 0xc0800000, 0x17 ;  /* 0xc080000004097811 */ /* 0x000fe200078eb8ff */
[----:B------:R-:W-:Y:S03]  /*1900*/  BSSY.RECONVERGENT B3, `(.L_x_33) ;  /* 0x0000036000037945 */ /* 0x000fe60003800200 */
[----:B------:R-:W-:Y:S02]  /*1910*/  IADD3 R10, PT, PT, -R9, R10, RZ ;  /* 0x0000000a090a7210 */ /* 0x000fe40007ffe1ff */
[----:B------:R-:W-:Y:S02]  /*1920*/  IADD3 R9, PT, PT, R12, -0x7f, RZ ;  /* 0xffffff810c097810 */ /* 0x000fe40007ffe0ff */
[----:B------:R-:W0:Y:S01]  /*1930*/  MUFU.RCP R11, R10 ;  /* 0x0000000a000b7308 */ /* 0x000e220000001000 */
[----:B------:R-:W-:Y:S01]  /*1940*/  FADD.FTZ R13, -R10, -RZ ;  /* 0x800000ff0a0d7221 */ /* 0x000fe20000010100 */
[C---:B------:R-:W-:Y:S01]  /*1950*/  IADD3 R4, PT, PT, R9.reuse, 0x7f, -R4 ;  /* 0x0000007f09047810 */ /* 0x040fe20007ffe804 */
[----:B------:R-:W-:-:S03]  /*1960*/  IMAD R0, R9, -0x800000, R3 ;  /* 0xff80000009007824 */ /* 0x000fc600078e0203 */
[----:B------:R-:W-:Y:S01]  /*1970*/  IADD3 R4, PT, PT, R4, R5, RZ ;  /* 0x0000000504047210 */ /* 0x000fe20007ffe0ff */
[----:B0-----:R-:W-:-:S04]  /*1980*/  FFMA R12, R11, R13, 1 ;  /* 0x3f8000000b0c7423 */ /* 0x001fc8000000000d */
[----:B------:R-:W-:-:S04]  /*1990*/  FFMA R14, R11, R12, R11 ;  /* 0x0000000c0b0e7223 */ /* 0x000fc8000000000b */
[----:B------:R-:W-:-:S04]  /*19a0*/  FFMA R3, R0, R14, RZ ;  /* 0x0000000e00037223 */ /* 0x000fc800000000ff */
[----:B------:R-:W-:-:S04]  /*19b0*/  FFMA R12, R13, R3, R0 ;  /* 0x000000030d0c7223 */ /* 0x000fc80000000000 */
[----:B------:R-:W-:-:S04]  /*19c0*/  FFMA R11, R14, R12, R3 ;  /* 0x0000000c0e0b7223 */ /* 0x000fc80000000003 */
[----:B------:R-:W-:-:S04]  /*19d0*/  FFMA R12, R13, R11, R0 ;  /* 0x0000000b0d0c7223 */ /* 0x000fc80000000000 */
[----:B------:R-:W-:-:S05]  /*19e0*/  FFMA R0, R14, R12, R11 ;  /* 0x0000000c0e007223 */ /* 0x000fca000000000b */
[----:B------:R-:W-:-:S04]  /*19f0*/  SHF.R.U32.HI R3, RZ, 0x17, R0 ;  /* 0x00000017ff037819 */ /* 0x000fc80000011600 */
[----:B------:R-:W-:-:S04]  /*1a00*/  LOP3.LUT R3, R3, 0xff, RZ, 0xc0, !PT ;  /* 0x000000ff03037812 */ /* 0x000fc800078ec0ff */
[----:B------:R-:W-:-:S04]  /*1a10*/  IADD3 R9, PT, PT, R3, R4, RZ ;  /* 0x0000000403097210 */ /* 0x000fc80007ffe0ff */
[----:B------:R-:W-:-:S04]  /*1a20*/  IADD3 R3, PT, PT, R9, -0x1, RZ ;  /* 0xffffffff09037810 */ /* 0x000fc80007ffe0ff */
[----:B------:R-:W-:-:S13]  /*1a30*/  ISETP.GE.U32.AND P0, PT, R3, 0xfe, PT ;  /* 0x000000fe0300780c */ /* 0x000fda0003f06070 */
[----:B------:R-:W-:Y:S05]  /*1a40*/  @!P0 BRA `(.L_x_34) ;  /* 0x0000000000808947 */ /* 0x000fea0003800000 */
[----:B------:R-:W-:-:S13]  /*1a50*/  ISETP.GT.AND P0, PT, R9, 0xfe, PT ;  /* 0x000000fe0900780c */ /* 0x000fda0003f04270 */
[----:B------:R-:W-:Y:S05]  /*1a60*/  @P0 BRA `(.L_x_35) ;  /* 0x00000000006c0947 */ /* 0x000fea0003800000 */
[----:B------:R-:W-:-:S13]  /*1a70*/  ISETP.GE.AND P0, PT, R9, 0x1, PT ;  /* 0x000000010900780c */ /* 0x000fda0003f06270 */
[----:B------:R-:W-:Y:S05]  /*1a80*/  @P0 BRA `(.L_x_36) ;  /* 0x0000000000740947 */ /* 0x000fea0003800000 */
[----:B------:R-:W-:Y:S02]  /*1a90*/  ISETP.GE.AND P0, PT, R9, -0x18, PT ;  /* 0xffffffe80900780c */ /* 0x000fe40003f06270 */
[----:B------:R-:W-:-:S11]  /*1aa0*/  LOP3.LUT R0, R0, 0x80000000, RZ, 0xc0, !PT ;  /* 0x8000000000007812 */ /* 0x000fd600078ec0ff */
[----:B------:R-:W-:Y:S05]  /*1ab0*/  @!P0 BRA `(.L_x_36) ;  /* 0x0000000000688947 */ /* 0x000fea0003800000 */
[CCC-:B------:R-:W-:Y:S01]  /*1ac0*/  FFMA.RZ R3, R14.reuse, R12.reuse, R11.reuse ;  /* 0x0000000c0e037223 */ /* 0x1c0fe2000000c00b */
[C---:B------:R-:W-:Y:S01]  /*1ad0*/  IADD3 R10, PT, PT, R9.reuse, 0x20, RZ ;  /* 0x00000020090a7810 */ /* 0x040fe20007ffe0ff */
[CCC-:B------:R-:W-:Y:S01]  /*1ae0*/  FFMA.RM R4, R14.reuse, R12.reuse, R11.reuse ;  /* 0x0000000c0e047223 */ /* 0x1c0fe2000000400b */
[----:B------:R-:W-:Y:S02]  /*1af0*/  ISETP.NE.AND P2, PT, R9, RZ, PT ;  /* 0x000000ff0900720c */ /* 0x000fe40003f45270 */
[----:B------:R-:W-:Y:S01]  /*1b00*/  LOP3.LUT R5, R3, 0x7fffff, RZ, 0xc0, !PT ;  /* 0x007fffff03057812 */ /* 0x000fe200078ec0ff */
[----:B------:R-:W-:Y:S01]  /*1b10*/  FFMA.RP R3, R14, R12, R11 ;  /* 0x0000000c0e037223 */ /* 0x000fe2000000800b */
[----:B------:R-:W-:Y:S02]  /*1b20*/  ISETP.NE.AND P1, PT, R9, RZ, PT ;  /* 0x000000ff0900720c */ /* 0x000fe40003f25270 */
[----:B------:R-:W-:Y:S02]  /*1b30*/  LOP3.LUT R5, R5, 0x800000, RZ, 0xfc, !PT ;  /* 0x0080000005057812 */ /* 0x000fe400078efcff */
[----:B------:R-:W-:-:S02]  /*1b40*/  IADD3 R9, PT, PT, -R9, RZ, RZ ;  /* 0x000000ff09097210 */ /* 0x000fc40007ffe1ff */
[----:B------:R-:W-:Y:S02]  /*1b50*/  SHF.L.U32 R10, R5, R10, RZ ;  /* 0x0000000a050a7219 */ /* 0x000fe400000006ff */
[----:B------:R-:W-:Y:S02]  /*1b60*/  FSETP.NEU.FTZ.AND P0, PT, R3, R4, PT ;  /* 0x000000040300720b */ /* 0x000fe40003f1d000 */
[----:B------:R-:W-:Y:S02]  /*1b70*/  SEL R4, R9, RZ, P2 ;  /* 0x000000ff09047207 */ /* 0x000fe40001000000 */
[----:B------:R-:W-:Y:S02]  /*1b80*/  ISETP.NE.AND P1, PT, R10, RZ, P1 ;  /* 0x000000ff0a00720c */ /* 0x000fe40000f25270 */
[----:B------:R-:W-:Y:S02]  /*1b90*/  SHF.R.U32.HI R4, RZ, R4, R5 ;  /* 0x00000004ff047219 */ /* 0x000fe40000011605 */
[----:B------:R-:W-:-:S02]  /*1ba0*/  PLOP3.LUT P0, PT, P0, P1, PT, 0xf8, 0x8f ;  /* 0x00000000008f781c */ /* 0x000fc40000703f70 */
[----:B------:R-:W-:Y:S02]  /*1bb0*/  SHF.R.U32.HI R10, RZ, 0x1, R4 ;  /* 0x00000001ff0a7819 */ /* 0x000fe40000011604 */
[----:B------:R-:W-:-:S04]  /*1bc0*/  SEL R3, RZ, 0x1, !P0 ;  /* 0x00000001ff037807 */ /* 0x000fc80004000000 */
[----:B------:R-:W-:-:S04]  /*1bd0*/  LOP3.LUT R3, R3, 0x1, R10, 0xf8, !PT ;  /* 0x0000000103037812 */ /* 0x000fc800078ef80a */
[----:B------:R-:W-:-:S04]  /*1be0*/  LOP3.LUT R3, R3, R4, RZ, 0xc0, !PT ;  /* 0x0000000403037212 */ /* 0x000fc800078ec0ff */
[----:B------:R-:W-:-:S04]  /*1bf0*/  IADD3 R3, PT, PT, R10, R3, RZ ;  /* 0x000000030a037210 */ /* 0x000fc80007ffe0ff */
[----:B------:R-:W-:Y:S01]  /*1c00*/  LOP3.LUT R0, R3, R0, RZ, 0xfc, !PT ;  /* 0x0000000003007212 */ /* 0x000fe200078efcff */
[----:B------:R-:W-:Y:S06]  /*1c10*/  BRA `(.L_x_36) ;  /* 0x0000000000107947 */ /* 0x000fec0003800000 */
.L_x_35:
[----:B------:R-:W-:-:S04]  /*1c20*/  LOP3.LUT R0, R0, 0x80000000, RZ, 0xc0, !PT ;  /* 0x8000000000007812 */ /* 0x000fc800078ec0ff */
[----:B------:R-:W-:Y:S01]  /*1c30*/  LOP3.LUT R0, R0, 0x7f800000, RZ, 0xfc, !PT ;  /* 0x7f80000000007812 */ /* 0x000fe200078efcff */
[----:B------:R-:W-:Y:S06]  /*1c40*/  BRA `(.L_x_36) ;  /* 0x0000000000047947 */ /* 0x000fec0003800000 */
.L_x_34:
[----:B------:R-:W-:-:S07]  /*1c50*/  LEA R0, R4, R0, 0x17 ;  /* 0x0000000004007211 */ /* 0x000fce00078eb8ff */
.L_x_36:
[----:B------:R-:W-:Y:S05]  /*1c60*/  BSYNC.RECONVERGENT B3 ;  /* 0x0000000000037941 */ /* 0x000fea0003800200 */
.L_x_33:
[----:B------:R-:W-:Y:S05]  /*1c70*/  BRA `(.L_x_37) ;  /* 0x0000000000207947 */ /* 0x000fea0003800000 */
.L_x_32:
[----:B------:R-:W-:-:S04]  /*1c80*/  LOP3.LUT R0, R10, 0x80000000, R3, 0x48, !PT ;  /* 0x800000000a007812 */ /* 0x000fc800078e4803 */
[----:B------:R-:W-:Y:S01]  /*1c90*/  LOP3.LUT R0, R0, 0x7f800000, RZ, 0xfc, !PT ;  /* 0x7f80000000007812 */ /* 0x000fe200078efcff */
[----:B------:R-:W-:Y:S06]  /*1ca0*/  BRA `(.L_x_37) ;  /* 0x0000000000147947 */ /* 0x000fec0003800000 */
.L_x_31:
[----:B------:R-:W-:Y:S01]  /*1cb0*/  LOP3.LUT R0, R10, 0x80000000, R3, 0x48, !PT ;  /* 0x800000000a007812 */ /* 0x000fe200078e4803 */
[----:B------:R-:W-:Y:S06]  /*1cc0*/  BRA `(.L_x_37) ;  /* 0x00000000000c7947 */ /* 0x000fec0003800000 */
.L_x_30:
[----:B------:R-:W0:Y:S01]  /*1cd0*/  MUFU.RSQ R0, -QNAN ;  /* 0xffc0000000007908 */ /* 0x000e220000001400 */
[----:B------:R-:W-:Y:S05]  /*1ce0*/  BRA `(.L_x_37) ;  /* 0x0000000000047947 */ /* 0x000fea0003800000 */
.L_x_29:
[----:B------:R-:W-:-:S07]  /*1cf0*/  FADD.FTZ R0, R3, R0 ;  /* 0x0000000003007221 */ /* 0x000fce0000010000 */
.L_x_37:
[----:B------:R-:W-:Y:S05]  /*1d00*/  BSYNC.RECONVERGENT B2 ;  /* 0x0000000000027941 */ /* 0x000fea0003800200 */
.L_x_27:
[----:B------:R-:W-:-:S04]  /*1d10*/  HFMA2 R9, -RZ, RZ, 0, 0 ;  /* 0x00000000ff097431 */ /* 0x000fc800000001ff */
[----:B0-----:R-:W-:Y:S05]  /*1d20*/  RET.REL.NODEC R8 `(_Z6updatePfS_S_) ;  /* 0xffffffe008b47950 */ /* 0x001fea0003c3ffff */
.L_x_38:
[----:B------:R-:W-:-:S00]  /*1d30*/  BRA `(.L_x_38) ;  /* 0xfffffffc00fc7947 */ /* 0x000fc0000383ffff */
[----:B------:R-:W-:-:S00]  /*1d40*/  NOP ;  /* 0x0000000000007918 */ /* 0x000fc00000000000 */
        /* <DEDUP_REMOVED lines=11> */
.L_x_39:


//--------------------- .nv.global.init           --------------------------
	.section	.nv.global.init,"aw",@progbits
.nv.global.init:
	.type		$str,@object
	.size		$str,(.L_0 - $str)
$str:
        /*0000*/ 	.byte	0x25, 0x66, 0x2c, 0x20, 0x0a, 0x00
.L_0:


//--------------------- .nv.shared.reserved.0     --------------------------
	.section	.nv.shared.reserved.0,"aw",@nobits
	.weak		__nv_reservedSMEM_offset_0_alias
	.size		__nv_reservedSMEM_offset_0_alias, 0, 64
	.other		__nv_reservedSMEM_offset_0_alias,@"STO_CUDA_RESERVED_SHARED STV_DEFAULT"
__nv_reservedSMEM_offset_0_alias:
	.zero		0
	.zero		64


//--------------------- .nv.constant0._Z6updatePfS_S_ --------------------------
	.section	.nv.constant0._Z6updatePfS_S_,"a",@progbits
	.sectionflags	@""
	.align	4
.nv.constant0._Z6updatePfS_S_:
	.zero		920


//--------------------- SYMBOLS --------------------------

	.type		.nv.reservedSmem.offset0,@object
	.size		.nv.reservedSmem.offset0,0x4
	.type		vprintf,@function
